	.headerflags	@"EF_CUDA_TEXMODE_UNIFIED EF_CUDA_64BIT_ADDRESS EF_CUDA_ACCELERATORS EF_CUDA_SM90 EF_CUDA_VIRTUAL_SM(EF_CUDA_SM90)"
	.elftype	@"ET_EXEC"


//--------------------- .nv.info                  --------------------------
	.section	.nv.info,"",@"SHT_CUDA_INFO"
	.align	4


	//----- nvinfo : EIATTR_REGCOUNT
	.align		4
        /*0000*/ 	.byte	0x04, 0x2f
        /*0002*/ 	.short	(.L_3 - .L_2)
	.align		4
.L_2:
        /*0004*/ 	.word	index@(triton_poi_fused__native_batch_norm_legit_no_training_relu_21)
        /*0008*/ 	.word	0x00000012


	//----- nvinfo : EIATTR_MIN_STACK_SIZE
	.align		4
.L_3:
        /*000c*/ 	.byte	0x04, 0x12
        /*000e*/ 	.short	(.L_5 - .L_4)
	.align		4
.L_4:
        /*0010*/ 	.word	index@(triton_poi_fused__native_batch_norm_legit_no_training_relu_21)
        /*0014*/ 	.word	0x00000000


	//----- nvinfo : EIATTR_FRAME_SIZE
	.align		4
.L_5:
        /*0018*/ 	.byte	0x04, 0x11
        /*001a*/ 	.short	(.L_7 - .L_6)
	.align		4
.L_6:
        /*001c*/ 	.word	index@(triton_poi_fused__native_batch_norm_legit_no_training_relu_21)
        /*0020*/ 	.word	0x00000000


	//----- nvinfo : EIATTR_MIN_STACK_SIZE
	.align		4
.L_7:
        /*0024*/ 	.byte	0x04, 0x12
        /*0026*/ 	.short	(.L_9 - .L_8)
	.align		4
.L_8:
        /*0028*/ 	.word	index@(triton_poi_fused__native_batch_norm_legit_no_training_relu_21)
        /*002c*/ 	.word	0x00000000
.L_9:


//--------------------- .nv.info.triton_poi_fused__native_batch_norm_legit_no_training_relu_21 --------------------------
	.section	.nv.info.triton_poi_fused__native_batch_norm_legit_no_training_relu_21,"",@"SHT_CUDA_INFO"
	.sectionflags	@""
	.align	4


	//----- nvinfo : EIATTR_CUDA_API_VERSION
	.align		4
        /*0000*/ 	.byte	0x04, 0x37
        /*0002*/ 	.short	(.L_11 - .L_10)
.L_10:
        /*0004*/ 	.word	0x0000007c


	//----- nvinfo : EIATTR_KPARAM_INFO
	.align		4
.L_11:
        /*0008*/ 	.byte	0x04, 0x17
        /*000a*/ 	.short	(.L_13 - .L_12)
.L_12:
        /*000c*/ 	.word	0x00000000
        /*0010*/ 	.short	0x0006
        /*0012*/ 	.short	0x0030
        /*0014*/ 	.byte	0x00, 0xf0, 0x11, 0x00


	//----- nvinfo : EIATTR_KPARAM_INFO
	.align		4
.L_13:
        /*0018*/ 	.byte	0x04, 0x17
        /*001a*/ 	.short	(.L_15 - .L_14)
.L_14:
        /*001c*/ 	.word	0x00000000
        /*0020*/ 	.short	0x0005
        /*0022*/ 	.short	0x0028
        /*0024*/ 	.byte	0x00, 0xf4, 0x21, 0x00


	//----- nvinfo : EIATTR_KPARAM_INFO
	.align		4
.L_15:
        /*0028*/ 	.byte	0x04, 0x17
        /*002a*/ 	.short	(.L_17 - .L_16)
.L_16:
        /*002c*/ 	.word	0x00000000
        /*0030*/ 	.short	0x0004
        /*0032*/ 	.short	0x0020
        /*0034*/ 	.byte	0x00, 0xf4, 0x21, 0x00


	//----- nvinfo : EIATTR_KPARAM_INFO
	.align		4
.L_17:
        /*0038*/ 	.byte	0x04, 0x17
        /*003a*/ 	.short	(.L_19 - .L_18)
.L_18:
        /*003c*/ 	.word	0x00000000
        /*0040*/ 	.short	0x0003
        /*0042*/ 	.short	0x0018
        /*0044*/ 	.byte	0x00, 0xf4, 0x21, 0x00


	//----- nvinfo : EIATTR_KPARAM_INFO
	.align		4
.L_19:
        /*0048*/ 	.byte	0x04, 0x17
        /*004a*/ 	.short	(.L_21 - .L_20)
.L_20:
        /*004c*/ 	.word	0x00000000
        /*0050*/ 	.short	0x0002
        /*0052*/ 	.short	0x0010
        /*0054*/ 	.byte	0x00, 0xf4, 0x21, 0x00


	//----- nvinfo : EIATTR_KPARAM_INFO
	.align		4
.L_21:
        /*0058*/ 	.byte	0x04, 0x17
        /*005a*/ 	.short	(.L_23 - .L_22)
.L_22:
        /*005c*/ 	.word	0x00000000
        /*0060*/ 	.short	0x0001
        /*0062*/ 	.short	0x0008
        /*0064*/ 	.byte	0x00, 0xf4, 0x21, 0x00


	//----- nvinfo : EIATTR_KPARAM_INFO
	.align		4
.L_23:
        /*0068*/ 	.byte	0x04, 0x17
        /*006a*/ 	.short	(.L_25 - .L_24)
.L_24:
        /*006c*/ 	.word	0x00000000
        /*0070*/ 	.short	0x0000
        /*0072*/ 	.short	0x0000
        /*0074*/ 	.byte	0x00, 0xf4, 0x21, 0x00


	//----- nvinfo : EIATTR_SPARSE_MMA_MASK
	.align		4
.L_25:
        /*0078*/ 	.byte	0x03, 0x50
        /*007a*/ 	.short	0x0000


	//----- nvinfo : EIATTR_MAXREG_COUNT
	.align		4
        /*007c*/ 	.byte	0x03, 0x1b
        /*007e*/ 	.short	0x00ff


	//----- nvinfo : EIATTR_EXIT_INSTR_OFFSETS
	.align		4
        /*0080*/ 	.byte	0x04, 0x1c
        /*0082*/ 	.short	(.L_27 - .L_26)


	//   ....[0]....
.L_26:
        /*0084*/ 	.word	0x000003c0


	//----- nvinfo : EIATTR_REQNTID
	.align		4
.L_27:
        /*0088*/ 	.byte	0x04, 0x10
        /*008a*/ 	.short	(.L_29 - .L_28)
.L_28:
        /*008c*/ 	.word	0x00000080
        /*0090*/ 	.word	0x00000001
        /*0094*/ 	.word	0x00000001


	//----- nvinfo : EIATTR_CBANK_PARAM_SIZE
	.align		4
.L_29:
        /*0098*/ 	.byte	0x03, 0x19
        /*009a*/ 	.short	0x0034


	//----- nvinfo : EIATTR_PARAM_CBANK
	.align		4
        /*009c*/ 	.byte	0x04, 0x0a
        /*009e*/ 	.short	(.L_31 - .L_30)
	.align		4
.L_30:
        /*00a0*/ 	.word	index@(.nv.constant0.triton_poi_fused__native_batch_norm_legit_no_training_relu_21)
        /*00a4*/ 	.short	0x0210
        /*00a6*/ 	.short	0x0034


	//----- nvinfo : EIATTR_SW_WAR
	.align		4
.L_31:
        /*00a8*/ 	.byte	0x04, 0x36
        /*00aa*/ 	.short	(.L_33 - .L_32)
.L_32:
        /*00ac*/ 	.word	0x00000008
.L_33:


//--------------------- .nv.callgraph             --------------------------
	.section	.nv.callgraph,"",@"SHT_CUDA_CALLGRAPH"
	.align	4
	.sectionentsize	8
	.align		4
        /*0000*/ 	.word	0x00000000
	.align		4
        /*0004*/ 	.word	0xffffffff
	.align		4
        /*0008*/ 	.word	0x00000000
	.align		4
        /*000c*/ 	.word	0xfffffffe
	.align		4
        /*0010*/ 	.word	0x00000000
	.align		4
        /*0014*/ 	.word	0xfffffffd
	.align		4
        /*0018*/ 	.word	0x00000000
	.align		4
        /*001c*/ 	.word	0xfffffffc


//--------------------- .nv.constant4             --------------------------
	.section	.nv.constant4,"a",@progbits
	.align	8
	.align		8
.nv.constant4:
        /*0000*/ 	.dword	_$_str
	.align		8
        /*0008*/ 	.dword	_$_str_$_2


//--------------------- .text.triton_poi_fused__native_batch_norm_legit_no_training_relu_21 --------------------------
	.section	.text.triton_poi_fused__native_batch_norm_legit_no_training_relu_21,"ax",@progbits
	.align	128
        .global         triton_poi_fused__native_batch_norm_legit_no_training_relu_21
        .type           triton_poi_fused__native_batch_norm_legit_no_training_relu_21,@function
        .size           triton_poi_fused__native_batch_norm_legit_no_training_relu_21,(.L_x_1 - triton_poi_fused__native_batch_norm_legit_no_training_relu_21)
        .other          triton_poi_fused__native_batch_norm_legit_no_training_relu_21,@"STO_CUDA_ENTRY STV_DEFAULT"
triton_poi_fused__native_batch_norm_legit_no_training_relu_21:
.text.triton_poi_fused__native_batch_norm_legit_no_training_relu_21:
[----:B------:R-:W-:Y:S01]  /*0000*/  LDC R1, c[0x0][0x28] ;  /* 0x00000a00ff017b82 */ /* 0x000fe20000000800 */
[----:B------:R-:W1:Y:S07]  /*0010*/  S2R R0, SR_TID.X ;  /* 0x0000000000007919 */ /* 0x000e6e0000002100 */
[----:B------:R-:W2:Y:S01]  /*0020*/  LDC.64 R2, c[0x0][0x220] ;  /* 0x00008800ff027b82 */ /* 0x000ea20000000a00 */
[----:B------:R-:W-:Y:S01]  /*0030*/  ULDC.64 UR4, c[0x0][0x208] ;  /* 0x0000820000047ab9 */ /* 0x000fe20000000a00 */
[----:B------:R-:W3:Y:S06]  /*0040*/  S2R R5, SR_CTAID.X ;  /* 0x0000000000057919 */ /* 0x000eec0000002500 */
[----:B------:R-:W4:Y:S08]  /*0050*/  LDC.64 R6, c[0x0][0x218] ;  /* 0x00008600ff067b82 */ /* 0x000f300000000a00 */
[----:B------:R-:W5:Y:S08]  /*0060*/  LDC.64 R8, c[0x0][0x228] ;  /* 0x00008a00ff087b82 */ /* 0x000f700000000a00 */
[----:B------:R-:W5:Y:S01]  /*0070*/  LDC.64 R10, c[0x0][0x230] ;  /* 0x00008c00ff0a7b82 */ /* 0x000f620000000a00 */
[----:B-1----:R-:W-:-:S04]  /*0080*/  SHF.L.U32 R0, R0, 0x1, RZ ;  /* 0x0000000100007819 */ /* 0x002fc800000006ff */
[----:B------:R-:W-:-:S04]  /*0090*/  LOP3.LUT R0, R0, 0xfe, RZ, 0xc0, !PT ;  /* 0x000000fe00007812 */ /* 0x000fc800078ec0ff */
[----:B---3--:R-:W-:-:S05]  /*00a0*/  LEA R0, R5, R0, 0x8 ;  /* 0x0000000005007211 */ /* 0x008fca00078e40ff */
[----:B------:R-:W-:-:S05]  /*00b0*/  IMAD.HI R4, R0, 0x38e38e39, RZ ;  /* 0x38e38e3900047827 */ /* 0x000fca00078e02ff */
[----:B------:R-:W-:-:S04]  /*00c0*/  SHF.R.U32.HI R5, RZ, 0x1f, R4 ;  /* 0x0000001fff057819 */ /* 0x000fc80000011604 */
[----:B------:R-:W-:-:S05]  /*00d0*/  LEA.HI.SX32 R5, R4, R5, 0x19 ;  /* 0x0000000504057211 */ /* 0x000fca00078fcaff */
[----:B------:R-:W-:Y:S02]  /*00e0*/  IMAD R13, R5, -0x240, R0 ;  /* 0xfffffdc0050d7824 */ /* 0x000fe400078e0200 */
[----:B------:R-:W1:Y:S02]  /*00f0*/  LDC.64 R4, c[0x0][0x210] ;  /* 0x00008400ff047b82 */ /* 0x000e640000000a00 */
[----:B--2---:R-:W-:-:S06]  /*0100*/  IMAD.WIDE R2, R13, 0x4, R2 ;  /* 0x000000040d027825 */ /* 0x004fcc00078e0202 */
[----:B------:R-:W2:Y:S01]  /*0110*/  LDG.E.EL.64 R2, desc[UR4][R2.64] ;  /* 0x0000000402027981 */ /* 0x000ea2000c2e1b00 */
[----:B----4-:R-:W-:-:S04]  /*0120*/  IMAD.WIDE R6, R13, 0x4, R6 ;  /* 0x000000040d067825 */ /* 0x010fc800078e0206 */
[C---:B-----5:R-:W-:Y:S02]  /*0130*/  IMAD.WIDE R8, R13.reuse, 0x4, R8 ;  /* 0x000000040d087825 */ /* 0x060fe400078e0208 */
[----:B------:R-:W3:Y:S02]  /*0140*/  LDG.E.EL.64 R6, desc[UR4][R6.64] ;  /* 0x0000000406067981 */ /* 0x000ee4000c2e1b00 */
[----:B0-----:R-:W-:Y:S02]  /*0150*/  IMAD.WIDE R10, R13, 0x4, R10 ;  /* 0x000000040d0a7825 */ /* 0x001fe400078e020a */
[----:B------:R-:W4:Y:S04]  /*0160*/  LDG.E.EL.64 R8, desc[UR4][R8.64] ;  /* 0x0000000408087981 */ /* 0x000f28000c2e1b00 */
[----:B------:R-:W4:Y:S01]  /*0170*/  LDG.E.EL.64 R10, desc[UR4][R10.64] ;  /* 0x000000040a0a7981 */ /* 0x000f22000c2e1b00 */
[----:B-1----:R-:W-:-:S06]  /*0180*/  IMAD.WIDE R4, R0, 0x4, R4 ;  /* 0x0000000400047825 */ /* 0x002fcc00078e0204 */
[----:B------:R-:W3:Y:S01]  /*0190*/  LDG.E.64 R4, desc[UR4][R4.64] ;  /* 0x0000000404047981 */ /* 0x000ee2000c1e1b00 */
[----:B------:R-:W-:Y:S01]  /*01a0*/  HFMA2.MMA R14, -RZ, RZ, 1.625, 0 ;  /* 0x3e800000ff0e7435 */ /* 0x000fe200000001ff */
[----:B--2---:R-:W-:Y:S01]  /*01b0*/  FADD R2, R2, 9.9999997473787516356e-06 ;  /* 0x3727c5ac02027421 */ /* 0x004fe20000000000 */
[----:B------:R-:W-:-:S03]  /*01c0*/  FADD R3, R3, 9.9999997473787516356e-06 ;  /* 0x3727c5ac03037421 */ /* 0x000fc60000000000 */
[----:B------:R-:W0:Y:S08]  /*01d0*/  MUFU.SQRT R12, R2 ;  /* 0x00000002000c7308 */ /* 0x000e300000002000 */
[----:B------:R1:W2:Y:S01]  /*01e0*/  MUFU.SQRT R13, R3 ;  /* 0x00000003000d7308 */ /* 0x0002a20000002000 */
[C---:B0-----:R-:W-:Y:S02]  /*01f0*/  FSETP.GT.AND P0, PT, R12.reuse, 8.50705917302346158658e+37, PT ;  /* 0x7e8000000c00780b */ /* 0x041fe40003f04000 */
[----:B------:R-:W-:Y:S01]  /*0200*/  FSETP.GEU.AND P2, PT, R12, 1.175494350822287508e-38, PT ;  /* 0x008000000c00780b */ /* 0x000fe20003f4e000 */
[----:B-1----:R-:W0:Y:S01]  /*0210*/  LDC.64 R2, c[0x0][0x238] ;  /* 0x00008e00ff027b82 */ /* 0x002e220000000a00 */
[----:B--2---:R-:W-:-:S02]  /*0220*/  FSETP.GT.AND P1, PT, R13, 8.50705917302346158658e+37, PT ;  /* 0x7e8000000d00780b */ /* 0x004fc40003f24000 */
[----:B------:R-:W-:-:S07]  /*0230*/  FSETP.GEU.AND P3, PT, R13, 1.175494350822287508e-38, PT ;  /* 0x008000000d00780b */ /* 0x000fce0003f6e000 */
[----:B------:R-:W-:-:S04]  /*0240*/  @P0 FMUL R12, R12, 0.25 ;  /* 0x3e8000000c0c0820 */ /* 0x000fc80000400000 */
[----:B------:R-:W-:Y:S01]  /*0250*/  @!P2 FMUL R12, R12, 16777216 ;  /* 0x4b8000000c0ca820 */ /* 0x000fe20000400000 */
[----:B------:R-:W-:-:S04]  /*0260*/  @P1 FMUL R13, R13, 0.25 ;  /* 0x3e8000000d0d1820 */ /* 0x000fc80000400000 */
[----:B------:R-:W-:Y:S01]  /*0270*/  @!P3 FMUL R13, R13, 16777216 ;  /* 0x4b8000000d0db820 */ /* 0x000fe20000400000 */
[----:B------:R-:W1:Y:S01]  /*0280*/  MUFU.RCP R12, R12 ;  /* 0x0000000c000c7308 */ /* 0x000e620000001000 */
[----:B------:R-:W-:-:S07]  /*0290*/  FSEL R15, R14, 1, P0 ;  /* 0x3f8000000e0f7808 */ /* 0x000fce0000000000 */
[----:B------:R-:W2:Y:S01]  /*02a0*/  MUFU.RCP R13, R13 ;  /* 0x0000000d000d7308 */ /* 0x000ea20000001000 */
[----:B------:R-:W-:Y:S01]  /*02b0*/  FSEL R14, R14, 1, P1 ;  /* 0x3f8000000e0e7808 */ /* 0x000fe20000800000 */
[----:B------:R-:W-:-:S04]  /*02c0*/  @!P2 FMUL R15, R15, 16777216 ;  /* 0x4b8000000f0fa820 */ /* 0x000fc80000400000 */
[----:B------:R-:W-:Y:S01]  /*02d0*/  @!P3 FMUL R14, R14, 16777216 ;  /* 0x4b8000000e0eb820 */ /* 0x000fe20000400000 */
[----:B---3--:R-:W-:Y:S01]  /*02e0*/  FADD R5, R5, -R7 ;  /* 0x8000000705057221 */ /* 0x008fe20000000000 */
[----:B------:R-:W-:Y:S01]  /*02f0*/  FADD R4, R4, -R6 ;  /* 0x8000000604047221 */ /* 0x000fe20000000000 */
[----:B-1----:R-:W-:Y:S01]  /*0300*/  FMUL R15, R12, R15 ;  /* 0x0000000f0c0f7220 */ /* 0x002fe20000400000 */
[----:B--2---:R-:W-:-:S03]  /*0310*/  FMUL R14, R13, R14 ;  /* 0x0000000e0d0e7220 */ /* 0x004fc60000400000 */
[----:B------:R-:W-:Y:S01]  /*0320*/  FMUL R15, R4, R15 ;  /* 0x0000000f040f7220 */ /* 0x000fe20000400000 */
[----:B------:R-:W-:-:S03]  /*0330*/  FMUL R14, R5, R14 ;  /* 0x0000000e050e7220 */ /* 0x000fc60000400000 */
[----:B----4-:R-:W-:Y:S01]  /*0340*/  FFMA R8, R8, R15, R10 ;  /* 0x0000000f08087223 */ /* 0x010fe2000000000a */
[----:B------:R-:W-:-:S04]  /*0350*/  FFMA R9, R9, R14, R11 ;  /* 0x0000000e09097223 */ /* 0x000fc8000000000b */
[----:B------:R-:W-:Y:S02]  /*0360*/  FSETP.GEU.AND P0, PT, R8, RZ, PT ;  /* 0x000000ff0800720b */ /* 0x000fe40003f0e000 */
[C---:B------:R-:W-:Y:S01]  /*0370*/  FSETP.GEU.AND P1, PT, R9.reuse, RZ, PT ;  /* 0x000000ff0900720b */ /* 0x040fe20003f2e000 */
[----:B0-----:R-:W-:Y:S01]  /*0380*/  IMAD.WIDE R2, R0, 0x4, R2 ;  /* 0x0000000400027825 */ /* 0x001fe200078e0202 */
[----:B------:R-:W-:Y:S02]  /*0390*/  FSEL R8, R8, RZ, P0 ;  /* 0x000000ff08087208 */ /* 0x000fe40000000000 */
[----:B------:R-:W-:-:S05]  /*03a0*/  FSEL R9, R9, RZ, P1 ;  /* 0x000000ff09097208 */ /* 0x000fca0000800000 */
[----:B------:R-:W-:Y:S01]  /*03b0*/  STG.E.64 desc[UR4][R2.64], R8 ;  /* 0x0000000802007986 */ /* 0x000fe2000c101b04 */
[----:B------:R-:W-:Y:S05]  /*03c0*/  EXIT ;  /* 0x000000000000794d */ /* 0x000fea0003800000 */
.L_x_0:
[----:B------:R-:W-:-:S00]  /*03d0*/  BRA `(.L_x_0) ;  /* 0xfffffffc00fc7947 */ /* 0x000fc0000383ffff */
[----:B------:R-:W-:-:S00]  /*03e0*/  NOP ;  /* 0x0000000000007918 */ /* 0x000fc00000000000 */
        /* <DEDUP_REMOVED lines=9> */
.L_x_1:


//--------------------- .nv.global.init           --------------------------
	.section	.nv.global.init,"aw",@progbits
.nv.global.init:
	.type		_$_str,@object
	.size		_$_str,(_$_str_$_2 - _$_str)
_$_str:
        /*0000*/ 	.byte	0x5f, 0x5f, 0x43, 0x55, 0x44, 0x41, 0x5f, 0x46, 0x54, 0x5a, 0x00
	.type		_$_str_$_2,@object
	.size		_$_str_$_2,(.L_1 - _$_str_$_2)
_$_str_$_2:
        /*000b*/ 	.byte	0x5f, 0x5f, 0x43, 0x55, 0x44, 0x41, 0x5f, 0x50, 0x52, 0x45, 0x43, 0x5f, 0x53, 0x51, 0x52, 0x54
        /*001b*/ 	.byte	0x00
.L_1:


//--------------------- .nv.constant0.triton_poi_fused__native_batch_norm_legit_no_training_relu_21 --------------------------
	.section	.nv.constant0.triton_poi_fused__native_batch_norm_legit_no_training_relu_21,"a",@progbits
	.sectionflags	@""
	.align	4
.nv.constant0.triton_poi_fused__native_batch_norm_legit_no_training_relu_21:
	.zero		580
